//
// Generated by NVIDIA NVVM Compiler
//
// Compiler Build ID: CL-36424714
// Cuda compilation tools, release 13.0, V13.0.88
// Based on NVVM 20.0.0
//

.version 9.0
.target sm_100
.address_size 64

	// .globl	_Z14fractal_kerneliiiPhfff

.visible .entry _Z14fractal_kerneliiiPhfff(
	.param .u32 _Z14fractal_kerneliiiPhfff_param_0,
	.param .u32 _Z14fractal_kerneliiiPhfff_param_1,
	.param .u32 _Z14fractal_kerneliiiPhfff_param_2,
	.param .u64 .ptr .align 1 _Z14fractal_kerneliiiPhfff_param_3,
	.param .f32 _Z14fractal_kerneliiiPhfff_param_4,
	.param .f32 _Z14fractal_kerneliiiPhfff_param_5,
	.param .f32 _Z14fractal_kerneliiiPhfff_param_6
)
{
	.reg .pred 	%p<10>;
	.reg .b32 	%r<32>;
	.reg .b32 	%f<48>;
	.reg .b64 	%rd<5>;

	ld.param.u32 	%r6, [_Z14fractal_kerneliiiPhfff_param_0];
	ld.param.u32 	%r9, [_Z14fractal_kerneliiiPhfff_param_1];
	ld.param.u32 	%r8, [_Z14fractal_kerneliiiPhfff_param_2];
	ld.param.u64 	%rd1, [_Z14fractal_kerneliiiPhfff_param_3];
	ld.param.f32 	%f11, [_Z14fractal_kerneliiiPhfff_param_4];
	ld.param.f32 	%f12, [_Z14fractal_kerneliiiPhfff_param_5];
	ld.param.f32 	%f13, [_Z14fractal_kerneliiiPhfff_param_6];
	mov.u32 	%r10, %ctaid.x;
	mov.u32 	%r11, %ntid.x;
	mov.u32 	%r12, %tid.x;
	mad.lo.s32 	%r1, %r10, %r11, %r12;
	mov.u32 	%r13, %ctaid.y;
	mov.u32 	%r14, %ntid.y;
	mov.u32 	%r15, %tid.y;
	mad.lo.s32 	%r16, %r13, %r14, %r15;
	setp.ge.s32 	%p1, %r1, %r6;
	setp.ge.s32 	%p2, %r16, %r9;
	or.pred  	%p3, %p1, %p2;
	@%p3 bra 	$L__BB0_5;
	cvt.rn.f32.s32 	%f14, %r1;
	cvt.rn.f32.s32 	%f15, %r6;
	mul.f32 	%f16, %f15, 0f3F000000;
	sub.f32 	%f17, %f14, %f16;
	mul.f32 	%f18, %f17, 0f40800000;
	mul.f32 	%f19, %f11, %f15;
	div.rn.f32 	%f20, %f18, %f19;
	add.f32 	%f1, %f12, %f20;
	cvt.rn.f32.u32 	%f21, %r16;
	cvt.rn.f32.u32 	%f22, %r9;
	mul.f32 	%f23, %f22, 0f3F000000;
	sub.f32 	%f24, %f21, %f23;
	mul.f32 	%f25, %f24, 0f40800000;
	mul.f32 	%f26, %f11, %f22;
	div.rn.f32 	%f27, %f25, %f26;
	add.f32 	%f2, %f27, %f13;
	setp.lt.s32 	%p4, %r8, 1;
	mov.b32 	%r31, 0;
	@%p4 bra 	$L__BB0_4;
	mov.f32 	%f44, 0f00000000;
	mov.b32 	%r31, 0;
	mov.f32 	%f45, %f44;
	mov.f32 	%f46, %f44;
	mov.f32 	%f47, %f44;
$L__BB0_3:
	add.f32 	%f29, %f47, %f47;
	fma.rn.f32 	%f46, %f29, %f46, %f2;
	sub.f32 	%f30, %f45, %f44;
	add.f32 	%f47, %f1, %f30;
	mul.f32 	%f45, %f47, %f47;
	mul.f32 	%f44, %f46, %f46;
	add.s32 	%r31, %r31, 1;
	add.f32 	%f31, %f45, %f44;
	setp.lt.f32 	%p5, %f31, 0f40800000;
	setp.lt.s32 	%p6, %r31, %r8;
	and.pred  	%p7, %p5, %p6;
	@%p7 bra 	$L__BB0_3;
$L__BB0_4:
	mad.lo.s32 	%r19, %r16, %r6, %r1;
	mul.lo.s32 	%r20, %r19, 3;
	cvt.rn.f32.u32 	%f32, %r31;
	cvt.rn.f32.s32 	%f33, %r8;
	div.rn.f32 	%f34, %f32, %f33;
	fma.rn.f32 	%f35, %f34, 0f437F0000, 0f00000000;
	cvt.rzi.s32.f32 	%r21, %f35;
	add.s32 	%r23, %r8, -5;
	setp.ge.s32 	%p8, %r31, %r23;
	setp.lt.s32 	%p9, %r21, 10;
	selp.b32 	%r24, 0, %r21, %p9;
	selp.b32 	%r25, 0, %r24, %p8;
	mul.lo.s32 	%r26, %r25, %r25;
	cvt.rn.f32.u32 	%f36, %r26;
	div.rn.f32 	%f37, %f36, 0f45CB3000;
	fma.rn.f32 	%f38, %f37, 0f437F0000, 0f00000000;
	cvt.rzi.s32.f32 	%r27, %f38;
	cvt.rn.f32.s32 	%f39, %r25;
	sqrt.rn.f32 	%f40, %f39;
	cvt.rzi.s32.f32 	%r28, %f40;
	cvt.rn.f32.s32 	%f41, %r28;
	div.rn.f32 	%f42, %f41, 0f41700000;
	fma.rn.f32 	%f43, %f42, 0f437F0000, 0f00000000;
	cvt.rzi.s32.f32 	%r29, %f43;
	cvt.s64.s32 	%rd2, %r20;
	cvta.to.global.u64 	%rd3, %rd1;
	add.s64 	%rd4, %rd3, %rd2;
	st.global.u8 	[%rd4], %r27;
	st.global.u8 	[%rd4+1], %r25;
	st.global.u8 	[%rd4+2], %r29;
$L__BB0_5:
	ret;

}


// ===== COMPILED SASS (sm_100) =====

	.target	sm_100

	.elftype	@"ET_EXEC"


//--------------------- .note.nv.tkinfo           --------------------------
	.section	.note.nv.tkinfo,"",@"SHT_NOTE"
	.sectionflags	@"SHF_NOTE_NV_TKINFO"
	.tkinfo
        /*0018*/ 	.word	0x00000002
        /*0030*/ 	.string	""
        /*0030*/ 	.string	"ptxas"
        /*0030*/ 	.string	"Cuda compilation tools, release 13.0, V13.0.88"
        /*0030*/ 	.string	"Build cuda_13.0.r13.0/compiler.36424714_0"
        /*0030*/ 	.string	"-arch sm_100 -m 64 "



//--------------------- .note.nv.cuinfo           --------------------------
	.section	.note.nv.cuinfo,"",@"SHT_NOTE"
	.sectionflags	@"SHF_NOTE_NV_CUINFO"
        /*0018*/ 	.short	0x0002
        /*001a*/ 	.short	0x0064
        /*001c*/ 	.short	0x0082
	.zero		2


//--------------------- .nv.info                  --------------------------
	.section	.nv.info,"",@"SHT_CUDA_INFO"
	.align	4


	//----- nvinfo : EIATTR_REGCOUNT
	.align		4
        /*0000*/ 	.byte	0x04, 0x2f
        /*0002*/ 	.short	(.L_1 - .L_0)
	.align		4
.L_0:
        /*0004*/ 	.word	index@(_Z14fractal_kerneliiiPhfff)
        /*0008*/ 	.word	0x00000011


	//----- nvinfo : EIATTR_FRAME_SIZE
	.align		4
.L_1:
        /*000c*/ 	.byte	0x04, 0x11
        /*000e*/ 	.short	(.L_3 - .L_2)
	.align		4
.L_2:
        /*0010*/ 	.word	index@($__internal_1_$__cuda_sm3x_div_rn_noftz_f32_slowpath)
        /*0014*/ 	.word	0x00000000


	//----- nvinfo : EIATTR_FRAME_SIZE
	.align		4
.L_3:
        /*0018*/ 	.byte	0x04, 0x11
        /*001a*/ 	.short	(.L_5 - .L_4)
	.align		4
.L_4:
        /*001c*/ 	.word	index@($__internal_0_$__cuda_sm20_sqrt_rn_f32_slowpath)
        /*0020*/ 	.word	0x00000000


	//----- nvinfo : EIATTR_FRAME_SIZE
	.align		4
.L_5:
        /*0024*/ 	.byte	0x04, 0x11
        /*0026*/ 	.short	(.L_7 - .L_6)
	.align		4
.L_6:
        /*0028*/ 	.word	index@(_Z14fractal_kerneliiiPhfff)
        /*002c*/ 	.word	0x00000000


	//----- nvinfo : EIATTR_MIN_STACK_SIZE
	.align		4
.L_7:
        /*0030*/ 	.byte	0x04, 0x12
        /*0032*/ 	.short	(.L_9 - .L_8)
	.align		4
.L_8:
        /*0034*/ 	.word	index@(_Z14fractal_kerneliiiPhfff)
        /*0038*/ 	.word	0x00000000
.L_9:


//--------------------- .nv.compat                --------------------------
	.section	.nv.compat,"",@"SHT_CUDA_COMPAT_INFO"
	.align	4
        /*0000*/ 	.byte	0x02, 0x09, 0x00, 0x00, 0x02, 0x02, 0x01, 0x00, 0x02, 0x05, 0x05, 0x00, 0x03, 0x07, 0x01, 0x01
        /*0010*/ 	.byte	0x02, 0x03, 0x00, 0x00, 0x02, 0x06, 0x01, 0x00, 0x04, 0x0b, 0x08, 0x00, 0x01, 0x00, 0x00, 0x00
        /*0020*/ 	.byte	0x00, 0x00, 0x00, 0x00


//--------------------- .nv.info._Z14fractal_kerneliiiPhfff --------------------------
	.section	.nv.info._Z14fractal_kerneliiiPhfff,"",@"SHT_CUDA_INFO"
	.sectionflags	@""
	.align	4


	//----- nvinfo : EIATTR_CUDA_API_VERSION
	.align		4
        /*0000*/ 	.byte	0x04, 0x37
        /*0002*/ 	.short	(.L_11 - .L_10)
.L_10:
        /*0004*/ 	.word	0x00000082


	//----- nvinfo : EIATTR_KPARAM_INFO
	.align		4
.L_11:
        /*0008*/ 	.byte	0x04, 0x17
        /*000a*/ 	.short	(.L_13 - .L_12)
.L_12:
        /*000c*/ 	.word	0x00000000
        /*0010*/ 	.short	0x0006
        /*0012*/ 	.short	0x0020
        /*0014*/ 	.byte	0x00, 0xf0, 0x11, 0x00


	//----- nvinfo : EIATTR_KPARAM_INFO
	.align		4
.L_13:
        /*0018*/ 	.byte	0x04, 0x17
        /*001a*/ 	.short	(.L_15 - .L_14)
.L_14:
        /*001c*/ 	.word	0x00000000
        /*0020*/ 	.short	0x0005
        /*0022*/ 	.short	0x001c
        /*0024*/ 	.byte	0x00, 0xf0, 0x11, 0x00


	//----- nvinfo : EIATTR_KPARAM_INFO
	.align		4
.L_15:
        /*0028*/ 	.byte	0x04, 0x17
        /*002a*/ 	.short	(.L_17 - .L_16)
.L_16:
        /*002c*/ 	.word	0x00000000
        /*0030*/ 	.short	0x0004
        /*0032*/ 	.short	0x0018
        /*0034*/ 	.byte	0x00, 0xf0, 0x11, 0x00


	//----- nvinfo : EIATTR_KPARAM_INFO
	.align		4
.L_17:
        /*0038*/ 	.byte	0x04, 0x17
        /*003a*/ 	.short	(.L_19 - .L_18)
.L_18:
        /*003c*/ 	.word	0x00000000
        /*0040*/ 	.short	0x0003
        /*0042*/ 	.short	0x0010
        /*0044*/ 	.byte	0x00, 0xf5, 0x21, 0x00


	//----- nvinfo : EIATTR_KPARAM_INFO
	.align		4
.L_19:
        /*0048*/ 	.byte	0x04, 0x17
        /*004a*/ 	.short	(.L_21 - .L_20)
.L_20:
        /*004c*/ 	.word	0x00000000
        /*0050*/ 	.short	0x0002
        /*0052*/ 	.short	0x0008
        /*0054*/ 	.byte	0x00, 0xf0, 0x11, 0x00


	//----- nvinfo : EIATTR_KPARAM_INFO
	.align		4
.L_21:
        /*0058*/ 	.byte	0x04, 0x17
        /*005a*/ 	.short	(.L_23 - .L_22)
.L_22:
        /*005c*/ 	.word	0x00000000
        /*0060*/ 	.short	0x0001
        /*0062*/ 	.short	0x0004
        /*0064*/ 	.byte	0x00, 0xf0, 0x11, 0x00


	//----- nvinfo : EIATTR_KPARAM_INFO
	.align		4
.L_23:
        /*0068*/ 	.byte	0x04, 0x17
        /*006a*/ 	.short	(.L_25 - .L_24)
.L_24:
        /*006c*/ 	.word	0x00000000
        /*0070*/ 	.short	0x0000
        /*0072*/ 	.short	0x0000
        /*0074*/ 	.byte	0x00, 0xf0, 0x11, 0x00


	//----- nvinfo : EIATTR_SPARSE_MMA_MASK
	.align		4
.L_25:
        /*0078*/ 	.byte	0x03, 0x50
        /*007a*/ 	.short	0x0000


	//----- nvinfo : EIATTR_MAXREG_COUNT
	.align		4
        /*007c*/ 	.byte	0x03, 0x1b
        /*007e*/ 	.short	0x00ff


	//----- nvinfo : EIATTR_MERCURY_ISA_VERSION
	.align		4
        /*0080*/ 	.byte	0x03, 0x5f
        /*0082*/ 	.short	0x0101


	//----- nvinfo : EIATTR_VRC_CTA_INIT_COUNT
	.align		4
        /*0084*/ 	.byte	0x02, 0x4a
	.zero		1
	.zero		1


	//----- nvinfo : EIATTR_EXIT_INSTR_OFFSETS
	.align		4
        /*0088*/ 	.byte	0x04, 0x1c
        /*008a*/ 	.short	(.L_27 - .L_26)


	//   ....[0]....
.L_26:
        /*008c*/ 	.word	0x000000c0


	//   ....[1]....
        /*0090*/ 	.word	0x00000a70


	//----- nvinfo : EIATTR_CRS_STACK_SIZE
	.align		4
.L_27:
        /*0094*/ 	.byte	0x04, 0x1e
        /*0096*/ 	.short	(.L_29 - .L_28)
.L_28:
        /*0098*/ 	.word	0x00000000


	//----- nvinfo : EIATTR_CBANK_PARAM_SIZE
	.align		4
.L_29:
        /*009c*/ 	.byte	0x03, 0x19
        /*009e*/ 	.short	0x0024


	//----- nvinfo : EIATTR_PARAM_CBANK
	.align		4
        /*00a0*/ 	.byte	0x04, 0x0a
        /*00a2*/ 	.short	(.L_31 - .L_30)
	.align		4
.L_30:
        /*00a4*/ 	.word	index@(.nv.constant0._Z14fractal_kerneliiiPhfff)
        /*00a8*/ 	.short	0x0380
        /*00aa*/ 	.short	0x0024


	//----- nvinfo : EIATTR_SW_WAR
	.align		4
.L_31:
        /*00ac*/ 	.byte	0x04, 0x36
        /*00ae*/ 	.short	(.L_33 - .L_32)
.L_32:
        /*00b0*/ 	.word	0x00000008
.L_33:


//--------------------- .nv.callgraph             --------------------------
	.section	.nv.callgraph,"",@"SHT_CUDA_CALLGRAPH"
	.align	4
	.sectionentsize	8
	.align		4
        /*0000*/ 	.word	0x00000000
	.align		4
        /*0004*/ 	.word	0xffffffff
	.align		4
        /*0008*/ 	.word	0x00000000
	.align		4
        /*000c*/ 	.word	0xfffffffe
	.align		4
        /*0010*/ 	.word	0x00000000
	.align		4
        /*0014*/ 	.word	0xfffffffd
	.align		4
        /*0018*/ 	.word	0x00000000
	.align		4
        /*001c*/ 	.word	0xfffffffc


//--------------------- .text._Z14fractal_kerneliiiPhfff --------------------------
	.section	.text._Z14fractal_kerneliiiPhfff,"ax",@progbits
	.align	128
        .global         _Z14fractal_kerneliiiPhfff
        .type           _Z14fractal_kerneliiiPhfff,@function
        .size           _Z14fractal_kerneliiiPhfff,(.L_x_30 - _Z14fractal_kerneliiiPhfff)
        .other          _Z14fractal_kerneliiiPhfff,@"STO_CUDA_ENTRY STV_DEFAULT"
_Z14fractal_kerneliiiPhfff:
.text._Z14fractal_kerneliiiPhfff:
[----:B------:R-:W-:Y:S01]  /*0000*/  LDC R1, c[0x0][0x37c] ;  /* 0x0000df00ff017b82 */ /* 0x000fe20000000800 */
[----:B------:R-:W0:Y:S07]  /*0010*/  S2R R0, SR_TID.Y ;  /* 0x0000000000007919 */ /* 0x000e2e0000002200 */
[----:B------:R-:W1:Y:S01]  /*0020*/  LDC R4, c[0x0][0x360] ;  /* 0x0000d800ff047b82 */ /* 0x000e620000000800 */
[----:B------:R-:W2:Y:S01]  /*0030*/  LDCU.64 UR6, c[0x0][0x380] ;  /* 0x00007000ff0677ac */ /* 0x000ea20008000a00 */
[----:B------:R-:W1:Y:S06]  /*0040*/  S2R R3, SR_TID.X ;  /* 0x0000000000037919 */ /* 0x000e6c0000002100 */
[----:B------:R-:W0:Y:S08]  /*0050*/  S2UR UR5, SR_CTAID.Y ;  /* 0x00000000000579c3 */ /* 0x000e300000002600 */
[----:B------:R-:W0:Y:S08]  /*0060*/  LDC R5, c[0x0][0x364] ;  /* 0x0000d900ff057b82 */ /* 0x000e300000000800 */
[----:B------:R-:W1:Y:S01]  /*0070*/  S2UR UR4, SR_CTAID.X ;  /* 0x00000000000479c3 */ /* 0x000e620000002500 */
[----:B0-----:R-:W-:-:S05]  /*0080*/  IMAD R5, R5, UR5, R0 ;  /* 0x0000000505057c24 */ /* 0x001fca000f8e0200 */
[----:B--2---:R-:W-:Y:S01]  /*0090*/  ISETP.GE.AND P0, PT, R5, UR7, PT ;  /* 0x0000000705007c0c */ /* 0x004fe2000bf06270 */
[----:B-1----:R-:W-:-:S05]  /*00a0*/  IMAD R4, R4, UR4, R3 ;  /* 0x0000000404047c24 */ /* 0x002fca000f8e0203 */
[----:B------:R-:W-:-:S13]  /*00b0*/  ISETP.GE.OR P0, PT, R4, UR6, P0 ;  /* 0x0000000604007c0c */ /* 0x000fda0008706670 */
[----:B------:R-:W-:Y:S05]  /*00c0*/  @P0 EXIT ;  /* 0x000000000000094d */ /* 0x000fea0003800000 */
[----:B------:R-:W0:Y:S01]  /*00d0*/  LDCU UR4, c[0x0][0x398] ;  /* 0x00007300ff0477ac */ /* 0x000e220008000800 */
[----:B------:R-:W-:Y:S01]  /*00e0*/  I2FP.F32.S32 R3, UR6 ;  /* 0x0000000600037c45 */ /* 0x000fe20008201400 */
[----:B------:R-:W-:Y:S01]  /*00f0*/  BSSY.RECONVERGENT B0, `(.L_x_0) ;  /* 0x0000011000007945 */ /* 0x000fe20003800200 */
[----:B------:R-:W-:-:S05]  /*0100*/  I2FP.F32.S32 R0, R4 ;  /* 0x0000000400007245 */ /* 0x000fca0000201400 */
[----:B------:R-:W-:-:S04]  /*0110*/  FFMA R0, R3, -0.5, R0 ;  /* 0xbf00000003007823 */ /* 0x000fc80000000000 */
[----:B------:R-:W-:Y:S01]  /*0120*/  FMUL R0, R0, 4 ;  /* 0x4080000000007820 */ /* 0x000fe20000400000 */
[----:B0-----:R-:W-:-:S04]  /*0130*/  FMUL R7, R3, UR4 ;  /* 0x0000000403077c20 */ /* 0x001fc80008400000 */
[----:B------:R-:W0:Y:S08]  /*0140*/  MUFU.RCP R2, R7 ;  /* 0x0000000700027308 */ /* 0x000e300000001000 */
[----:B------:R-:W1:Y:S01]  /*0150*/  FCHK P0, R0, R7 ;  /* 0x0000000700007302 */ /* 0x000e620000000000 */
[----:B0-----:R-:W-:-:S04]  /*0160*/  FFMA R3, -R7, R2, 1 ;  /* 0x3f80000007037423 */ /* 0x001fc80000000102 */
[----:B------:R-:W-:-:S04]  /*0170*/  FFMA R3, R2, R3, R2 ;  /* 0x0000000302037223 */ /* 0x000fc80000000002 */
[----:B------:R-:W-:-:S04]  /*0180*/  FFMA R2, R0, R3, RZ ;  /* 0x0000000300027223 */ /* 0x000fc800000000ff */
[----:B------:R-:W-:-:S04]  /*0190*/  FFMA R6, -R7, R2, R0 ;  /* 0x0000000207067223 */ /* 0x000fc80000000100 */
[----:B------:R-:W-:Y:S01]  /*01a0*/  FFMA R2, R3, R6, R2 ;  /* 0x0000000603027223 */ /* 0x000fe20000000002 */
[----:B-1----:R-:W-:Y:S06]  /*01b0*/  @!P0 BRA `(.L_x_1) ;  /* 0x0000000000108947 */ /* 0x002fec0003800000 */
[----:B------:R-:W-:Y:S01]  /*01c0*/  IMAD.MOV.U32 R3, RZ, RZ, R7 ;  /* 0x000000ffff037224 */ /* 0x000fe200078e0007 */
[----:B------:R-:W-:-:S07]  /*01d0*/  MOV R8, 0x1f0 ;  /* 0x000001f000087802 */ /* 0x000fce0000000f00 */
[----:B------:R-:W-:Y:S05]  /*01e0*/  CALL.REL.NOINC `($__internal_1_$__cuda_sm3x_div_rn_noftz_f32_slowpath) ;  /* 0x0000000800847944 */ /* 0x000fea0003c00000 */
[----:B------:R-:W-:-:S07]  /*01f0*/  IMAD.MOV.U32 R2, RZ, RZ, R0 ;  /* 0x000000ffff027224 */ /* 0x000fce00078e0000 */
.L_x_1:
[----:B------:R-:W-:Y:S05]  /*0200*/  BSYNC.RECONVERGENT B0 ;  /* 0x0000000000007941 */ /* 0x000fea0003800200 */
.L_x_0:
[----:B------:R-:W0:Y:S01]  /*0210*/  LDCU UR4, c[0x0][0x384] ;  /* 0x00007080ff0477ac */ /* 0x000e220008000800 */
[----:B------:R-:W-:Y:S01]  /*0220*/  I2FP.F32.U32 R0, R5 ;  /* 0x0000000500007245 */ /* 0x000fe20000201000 */
[----:B------:R-:W-:Y:S01]  /*0230*/  BSSY.RECONVERGENT B0, `(.L_x_2) ;  /* 0x0000013000007945 */ /* 0x000fe20003800200 */
[----:B------:R-:W1:Y:S01]  /*0240*/  LDCU.64 UR6, c[0x0][0x398] ;  /* 0x00007300ff0677ac */ /* 0x000e620008000a00 */
[----:B0-----:R-:W-:Y:S01]  /*0250*/  I2FP.F32.U32 R3, UR4 ;  /* 0x0000000400037c45 */ /* 0x001fe20008201000 */
[----:B-1----:R-:W-:-:S04]  /*0260*/  FADD R2, R2, UR7 ;  /* 0x0000000702027e21 */ /* 0x002fc80008000000 */
[C---:B------:R-:W-:Y:S01]  /*0270*/  FMUL R7, R3.reuse, UR6 ;  /* 0x0000000603077c20 */ /* 0x040fe20008400000 */
[----:B------:R-:W-:-:S03]  /*0280*/  FFMA R0, R3, -0.5, R0 ;  /* 0xbf00000003007823 */ /* 0x000fc60000000000 */
[----:B------:R-:W0:Y:S01]  /*0290*/  MUFU.RCP R6, R7 ;  /* 0x0000000700067308 */ /* 0x000e220000001000 */
[----:B------:R-:W-:-:S07]  /*02a0*/  FMUL R0, R0, 4 ;  /* 0x4080000000007820 */ /* 0x000fce0000400000 */
[----:B------:R-:W1:Y:S01]  /*02b0*/  FCHK P0, R0, R7 ;  /* 0x0000000700007302 */ /* 0x000e620000000000 */
[----:B0-----:R-:W-:-:S04]  /*02c0*/  FFMA R3, -R7, R6, 1 ;  /* 0x3f80000007037423 */ /* 0x001fc80000000106 */
[----:B------:R-:W-:-:S04]  /*02d0*/  FFMA R3, R6, R3, R6 ;  /* 0x0000000306037223 */ /* 0x000fc80000000006 */
[----:B------:R-:W-:-:S04]  /*02e0*/  FFMA R6, R0, R3, RZ ;  /* 0x0000000300067223 */ /* 0x000fc800000000ff */
[----:B------:R-:W-:-:S04]  /*02f0*/  FFMA R8, -R7, R6, R0 ;  /* 0x0000000607087223 */ /* 0x000fc80000000100 */
[----:B------:R-:W-:Y:S01]  /*0300*/  FFMA R3, R3, R8, R6 ;  /* 0x0000000803037223 */ /* 0x000fe20000000006 */
[----:B-1----:R-:W-:Y:S06]  /*0310*/  @!P0 BRA `(.L_x_3) ;  /* 0x0000000000108947 */ /* 0x002fec0003800000 */
[----:B------:R-:W-:Y:S02]  /*0320*/  MOV R3, R7 ;  /* 0x0000000700037202 */ /* 0x000fe40000000f00 */
[----:B------:R-:W-:-:S07]  /*0330*/  MOV R8, 0x350 ;  /* 0x0000035000087802 */ /* 0x000fce0000000f00 */
[----:B------:R-:W-:Y:S05]  /*0340*/  CALL.REL.NOINC `($__internal_1_$__cuda_sm3x_div_rn_noftz_f32_slowpath) ;  /* 0x00000008002c7944 */ /* 0x000fea0003c00000 */
[----:B------:R-:W-:-:S07]  /*0350*/  IMAD.MOV.U32 R3, RZ, RZ, R0 ;  /* 0x000000ffff037224 */ /* 0x000fce00078e0000 */
.L_x_3:
[----:B------:R-:W-:Y:S05]  /*0360*/  BSYNC.RECONVERGENT B0 ;  /* 0x0000000000007941 */ /* 0x000fea0003800200 */
.L_x_2:
[----:B------:R-:W0:Y:S01]  /*0370*/  LDCU UR5, c[0x0][0x388] ;  /* 0x00007100ff0577ac */ /* 0x000e220008000800 */
[----:B------:R-:W-:Y:S01]  /*0380*/  IMAD.MOV.U32 R6, RZ, RZ, RZ ;  /* 0x000000ffff067224 */ /* 0x000fe200078e00ff */
[----:B------:R-:W1:Y:S01]  /*0390*/  LDCU UR4, c[0x0][0x3a0] ;  /* 0x00007400ff0477ac */ /* 0x000e620008000800 */
[----:B0-----:R-:W-:Y:S01]  /*03a0*/  I2FP.F32.S32 R9, UR5 ;  /* 0x0000000500097c45 */ /* 0x001fe20008201400 */
[----:B------:R-:W-:-:S03]  /*03b0*/  UISETP.GE.AND UP0, UPT, UR5, 0x1, UPT ;  /* 0x000000010500788c */ /* 0x000fc6000bf06270 */
[----:B------:R0:W2:Y:S01]  /*03c0*/  MUFU.RCP R10, R9 ;  /* 0x00000009000a7308 */ /* 0x0000a20000001000 */
[----:B-1----:R-:W-:-:S05]  /*03d0*/  FADD R11, R3, UR4 ;  /* 0x00000004030b7e21 */ /* 0x002fca0008000000 */
[----:B------:R-:W-:Y:S05]  /*03e0*/  BRA.U !UP0, `(.L_x_4) ;  /* 0x0000000108447547 */ /* 0x000fea000b800000 */
[----:B------:R-:W-:Y:S01]  /*03f0*/  HFMA2 R0, -RZ, RZ, 0, 0 ;  /* 0x00000000ff007431 */ /* 0x000fe200000001ff */
[----:B------:R-:W-:Y:S01]  /*0400*/  BSSY.RECONVERGENT B0, `(.L_x_4) ;  /* 0x000000f000007945 */ /* 0x000fe20003800200 */
[----:B------:R-:W-:Y:S01]  /*0410*/  CS2R R6, SRZ ;  /* 0x0000000000067805 */ /* 0x000fe2000001ff00 */
[----:B------:R-:W-:Y:S01]  /*0420*/  IMAD.MOV.U32 R3, RZ, RZ, RZ ;  /* 0x000000ffff037224 */ /* 0x000fe200078e00ff */
[----:B------:R-:W-:-:S07]  /*0430*/  MOV R8, RZ ;  /* 0x000000ff00087202 */ /* 0x000fce0000000f00 */
.L_x_5:
[----:B------:R-:W-:Y:S01]  /*0440*/  FADD R3, R3, -R0 ;  /* 0x8000000003037221 */ /* 0x000fe20000000000 */
[----:B------:R-:W-:Y:S01]  /*0450*/  FADD R0, R8, R8 ;  /* 0x0000000808007221 */ /* 0x000fe20000000000 */
[----:B------:R-:W-:Y:S02]  /*0460*/  VIADD R6, R6, 0x1 ;  /* 0x0000000106067836 */ /* 0x000fe40000000000 */
[----:B------:R-:W-:Y:S01]  /*0470*/  FADD R8, R2, R3 ;  /* 0x0000000302087221 */ /* 0x000fe20000000000 */
[----:B------:R-:W-:Y:S02]  /*0480*/  FFMA R7, R0, R7, R11 ;  /* 0x0000000700077223 */ /* 0x000fe4000000000b */
[----:B------:R-:W-:Y:S01]  /*0490*/  ISETP.GE.AND P0, PT, R6, UR5, PT ;  /* 0x0000000506007c0c */ /* 0x000fe2000bf06270 */
[----:B------:R-:W-:Y:S01]  /*04a0*/  FMUL R3, R8, R8 ;  /* 0x0000000808037220 */ /* 0x000fe20000400000 */
[----:B------:R-:W-:-:S04]  /*04b0*/  FMUL R0, R7, R7 ;  /* 0x0000000707007220 */ /* 0x000fc80000400000 */
[----:B------:R-:W-:-:S05]  /*04c0*/  FADD R12, R3, R0 ;  /* 0x00000000030c7221 */ /* 0x000fca0000000000 */
[----:B------:R-:W-:-:S13]  /*04d0*/  FSETP.LT.AND P1, PT, R12, 4, PT ;  /* 0x408000000c00780b */ /* 0x000fda0003f21000 */
[----:B------:R-:W-:Y:S05]  /*04e0*/  @!P0 BRA P1, `(.L_x_5) ;  /* 0xfffffffc00d48947 */ /* 0x000fea000083ffff */
[----:B------:R-:W-:Y:S05]  /*04f0*/  BSYNC.RECONVERGENT B0 ;  /* 0x0000000000007941 */ /* 0x000fea0003800200 */
.L_x_4:
[----:B------:R-:W1:Y:S01]  /*0500*/  LDCU UR4, c[0x0][0x380] ;  /* 0x00007000ff0477ac */ /* 0x000e620008000800 */
[----:B------:R-:W-:Y:S01]  /*0510*/  I2FP.F32.U32 R2, R6 ;  /* 0x0000000600027245 */ /* 0x000fe20000201000 */
[----:B--2---:R-:W-:Y:S01]  /*0520*/  FFMA R3, -R9, R10, 1 ;  /* 0x3f80000009037423 */ /* 0x004fe2000000010a */
[----:B------:R-:W-:Y:S02]  /*0530*/  BSSY.RECONVERGENT B0, `(.L_x_6) ;  /* 0x000000d000007945 */ /* 0x000fe40003800200 */
[----:B------:R-:W2:Y:S01]  /*0540*/  FCHK P0, R2, R9 ;  /* 0x0000000902007302 */ /* 0x000ea20000000000 */
[----:B------:R-:W-:-:S04]  /*0550*/  FFMA R3, R10, R3, R10 ;  /* 0x000000030a037223 */ /* 0x000fc8000000000a */
[----:B------:R-:W-:Y:S01]  /*0560*/  FFMA R0, R2, R3, RZ ;  /* 0x0000000302007223 */ /* 0x000fe200000000ff */
[----:B-1----:R-:W-:-:S03]  /*0570*/  IMAD R4, R5, UR4, R4 ;  /* 0x0000000405047c24 */ /* 0x002fc6000f8e0204 */
[----:B------:R-:W-:Y:S01]  /*0580*/  FFMA R5, -R9, R0, R2 ;  /* 0x0000000009057223 */ /* 0x000fe20000000102 */
[----:B------:R-:W-:-:S03]  /*0590*/  IMAD R4, R4, 0x3, RZ ;  /* 0x0000000304047824 */ /* 0x000fc600078e02ff */
[----:B------:R-:W-:Y:S01]  /*05a0*/  FFMA R0, R3, R5, R0 ;  /* 0x0000000503007223 */ /* 0x000fe20000000000 */
[----:B--2---:R-:W-:Y:S06]  /*05b0*/  @!P0 BRA `(.L_x_7) ;  /* 0x0000000000108947 */ /* 0x004fec0003800000 */
[----:B------:R-:W-:Y:S01]  /*05c0*/  MOV R0, R2 ;  /* 0x0000000200007202 */ /* 0x000fe20000000f00 */
[----:B------:R-:W-:Y:S01]  /*05d0*/  IMAD.MOV.U32 R3, RZ, RZ, R9 ;  /* 0x000000ffff037224 */ /* 0x000fe200078e0009 */
[----:B------:R-:W-:-:S07]  /*05e0*/  MOV R8, 0x600 ;  /* 0x0000060000087802 */ /* 0x000fce0000000f00 */
[----:B0-----:R-:W-:Y:S05]  /*05f0*/  CALL.REL.NOINC `($__internal_1_$__cuda_sm3x_div_rn_noftz_f32_slowpath) ;  /* 0x0000000400807944 */ /* 0x001fea0003c00000 */
.L_x_7:
[----:B------:R-:W-:Y:S05]  /*0600*/  BSYNC.RECONVERGENT B0 ;  /* 0x0000000000007941 */ /* 0x000fea0003800200 */
.L_x_6:
[----:B------:R-:W-:Y:S01]  /*0610*/  FFMA R0, R0, 255, RZ ;  /* 0x437f000000007823 */ /* 0x000fe200000000ff */
[----:B------:R-:W1:Y:S01]  /*0620*/  LDCU UR4, c[0x0][0x388] ;  /* 0x00007100ff0477ac */ /* 0x000e620008000800 */
[----:B------:R-:W-:Y:S01]  /*0630*/  IMAD.MOV.U32 R3, RZ, RZ, 0x45cb3000 ;  /* 0x45cb3000ff037424 */ /* 0x000fe200078e00ff */
[----:B------:R-:W-:Y:S03]  /*0640*/  BSSY.RECONVERGENT B0, `(.L_x_8) ;  /* 0x0000015000007945 */ /* 0x000fe60003800200 */
[----:B------:R-:W2:Y:S01]  /*0650*/  F2I.TRUNC.NTZ R0, R0 ;  /* 0x0000000000007305 */ /* 0x000ea2000020f100 */
[----:B-1----:R-:W-:Y:S01]  /*0660*/  UIADD3 UR4, UPT, UPT, UR4, -0x5, URZ ;  /* 0xfffffffb04047890 */ /* 0x002fe2000fffe0ff */
[----:B--2---:R-:W-:-:S05]  /*0670*/  ISETP.GE.AND P1, PT, R0, 0xa, PT ;  /* 0x0000000a0000780c */ /* 0x004fca0003f26270 */
[----:B------:R-:W-:Y:S01]  /*0680*/  ISETP.GE.AND P0, PT, R6, UR4, PT ;  /* 0x0000000406007c0c */ /* 0x000fe2000bf06270 */
[----:B------:R-:W-:Y:S01]  /*0690*/  HFMA2 R6, -RZ, RZ, 0.64111328125, 5.05859375 ;  /* 0x3921450fff067431 */ /* 0x000fe200000001ff */
[----:B------:R-:W-:-:S04]  /*06a0*/  SEL R5, R0, RZ, P1 ;  /* 0x000000ff00057207 */ /* 0x000fc80000800000 */
[----:B------:R-:W-:-:S05]  /*06b0*/  SEL R5, R5, RZ, !P0 ;  /* 0x000000ff05057207 */ /* 0x000fca0004000000 */
[----:B------:R-:W-:Y:S02]  /*06c0*/  IMAD R2, R5, R5, RZ ;  /* 0x0000000505027224 */ /* 0x000fe400078e02ff */
[----:B------:R-:W-:-:S03]  /*06d0*/  FFMA R3, R6, -R3, 1 ;  /* 0x3f80000006037423 */ /* 0x000fc60000000803 */
[----:B------:R-:W-:Y:S01]  /*06e0*/  I2FP.F32.U32 R2, R2 ;  /* 0x0000000200027245 */ /* 0x000fe20000201000 */
[----:B------:R-:W-:-:S03]  /*06f0*/  FFMA R3, R3, R6, 0.00015379882825072854757 ;  /* 0x3921450f03037423 */ /* 0x000fc60000000006 */
[----:B------:R-:W1:Y:S01]  /*0700*/  FCHK P0, R2, 6502 ;  /* 0x45cb300002007902 */ /* 0x000e620000000000 */
[----:B------:R-:W-:-:S04]  /*0710*/  FFMA R0, R2, R3, RZ ;  /* 0x0000000302007223 */ /* 0x000fc800000000ff */
[----:B------:R-:W-:-:S04]  /*0720*/  FFMA R6, R0, -6502, R2 ;  /* 0xc5cb300000067823 */ /* 0x000fc80000000002 */
[----:B------:R-:W-:Y:S01]  /*0730*/  FFMA R0, R3, R6, R0 ;  /* 0x0000000603007223 */ /* 0x000fe20000000000 */
[----:B-1----:R-:W-:Y:S06]  /*0740*/  @!P0 BRA `(.L_x_9) ;  /* 0x0000000000108947 */ /* 0x002fec0003800000 */
[----:B------:R-:W-:Y:S01]  /*0750*/  MOV R0, R2 ;  /* 0x0000000200007202 */ /* 0x000fe20000000f00 */
[----:B------:R-:W-:Y:S01]  /*0760*/  IMAD.MOV.U32 R3, RZ, RZ, 0x45cb3000 ;  /* 0x45cb3000ff037424 */ /* 0x000fe200078e00ff */
[----:B------:R-:W-:-:S07]  /*0770*/  MOV R8, 0x790 ;  /* 0x0000079000087802 */ /* 0x000fce0000000f00 */
[----:B0-----:R-:W-:Y:S05]  /*0780*/  CALL.REL.NOINC `($__internal_1_$__cuda_sm3x_div_rn_noftz_f32_slowpath) ;  /* 0x00000004001c7944 */ /* 0x001fea0003c00000 */
.L_x_9:
[----:B------:R-:W-:Y:S05]  /*0790*/  BSYNC.RECONVERGENT B0 ;  /* 0x0000000000007941 */ /* 0x000fea0003800200 */
.L_x_8:
[----:B------:R-:W-:Y:S01]  /*07a0*/  I2FP.F32.S32 R8, R5 ;  /* 0x0000000500087245 */ /* 0x000fe20000201400 */
[----:B------:R-:W-:Y:S01]  /*07b0*/  FFMA R0, R0, 255, RZ ;  /* 0x437f000000007823 */ /* 0x000fe200000000ff */
[----:B------:R-:W-:Y:S02]  /*07c0*/  BSSY.RECONVERGENT B0, `(.L_x_10) ;  /* 0x0000010000007945 */ /* 0x000fe40003800200 */
[----:B------:R-:W-:Y:S01]  /*07d0*/  IADD3 R2, PT, PT, R8, -0xd000000, RZ ;  /* 0xf300000008027810 */ /* 0x000fe20007ffe0ff */
[----:B------:R1:W2:Y:S03]  /*07e0*/  MUFU.RSQ R7, R8 ;  /* 0x0000000800077308 */ /* 0x0002a60000001400 */
[----:B------:R-:W-:-:S05]  /*07f0*/  ISETP.GT.U32.AND P0, PT, R2, 0x727fffff, PT ;  /* 0x727fffff0200780c */ /* 0x000fca0003f04070 */
[----:B------:R1:W3:Y:S08]  /*0800*/  F2I.TRUNC.NTZ R6, R0 ;  /* 0x0000000000067305 */ /* 0x0002f0000020f100 */
[----:B------:R-:W-:Y:S05]  /*0810*/  @!P0 BRA `(.L_x_11) ;  /* 0x0000000000188947 */ /* 0x000fea0003800000 */
[----:B------:R-:W-:Y:S01]  /*0820*/  BSSY.RECONVERGENT B1, `(.L_x_12) ;  /* 0x0000003000017945 */ /* 0x000fe20003800200 */
[----:B------:R-:W-:-:S07]  /*0830*/  MOV R10, 0x850 ;  /* 0x00000850000a7802 */ /* 0x000fce0000000f00 */
[----:B0123--:R-:W-:Y:S05]  /*0840*/  CALL.REL.NOINC `($__internal_0_$__cuda_sm20_sqrt_rn_f32_slowpath) ;  /* 0x00000000008c7944 */ /* 0x00ffea0003c00000 */
[----:B------:R-:W-:Y:S05]  /*0850*/  BSYNC.RECONVERGENT B1 ;  /* 0x0000000000017941 */ /* 0x000fea0003800200 */
.L_x_12:
[----:B------:R-:W-:Y:S01]  /*0860*/  IMAD.MOV.U32 R3, RZ, RZ, R0 ;  /* 0x000000ffff037224 */ /* 0x000fe200078e0000 */
[----:B------:R-:W-:Y:S06]  /*0870*/  BRA `(.L_x_13) ;  /* 0x0000000000107947 */ /* 0x000fec0003800000 */
.L_x_11:
[----:B--2---:R-:W-:Y:S01]  /*0880*/  FMUL.FTZ R3, R8, R7 ;  /* 0x0000000708037220 */ /* 0x004fe20000410000 */
[----:B------:R-:W-:-:S03]  /*0890*/  FMUL.FTZ R2, R7, 0.5 ;  /* 0x3f00000007027820 */ /* 0x000fc60000410000 */
[----:B-1----:R-:W-:-:S04]  /*08a0*/  FFMA R0, -R3, R3, R8 ;  /* 0x0000000303007223 */ /* 0x002fc80000000108 */
[----:B------:R-:W-:-:S07]  /*08b0*/  FFMA R3, R0, R2, R3 ;  /* 0x0000000200037223 */ /* 0x000fce0000000003 */
.L_x_13:
[----:B------:R-:W-:Y:S05]  /*08c0*/  BSYNC.RECONVERGENT B0 ;  /* 0x0000000000007941 */ /* 0x000fea0003800200 */
.L_x_10:
[----:B------:R-:W1:Y:S01]  /*08d0*/  F2I.TRUNC.NTZ R2, R3 ;  /* 0x0000000300027305 */ /* 0x000e62000020f100 */
[----:B------:R-:W-:Y:S01]  /*08e0*/  MOV R7, 0x3d888889 ;  /* 0x3d88888900077802 */ /* 0x000fe20000000f00 */
[----:B------:R-:W-:Y:S01]  /*08f0*/  IMAD.MOV.U32 R0, RZ, RZ, 0x41700000 ;  /* 0x41700000ff007424 */ /* 0x000fe200078e00ff */
[----:B------:R-:W2:Y:S01]  /*0900*/  LDCU.64 UR4, c[0x0][0x358] ;  /* 0x00006b00ff0477ac */ /* 0x000ea20008000a00 */
[----:B------:R-:W-:Y:S02]  /*0910*/  BSSY.RECONVERGENT B0, `(.L_x_14) ;  /* 0x000000d000007945 */ /* 0x000fe40003800200 */
[----:B------:R-:W-:-:S04]  /*0920*/  FFMA R0, R7, -R0, 1 ;  /* 0x3f80000007007423 */ /* 0x000fc80000000800 */
[----:B------:R-:W-:Y:S01]  /*0930*/  FFMA R7, R0, R7, 0.066666670143604278564 ;  /* 0x3d88888900077423 */ /* 0x000fe20000000007 */
[----:B-1----:R-:W-:-:S04]  /*0940*/  I2FP.F32.S32 R2, R2 ;  /* 0x0000000200027245 */ /* 0x002fc80000201400 */
[----:B------:R-:W1:Y:S01]  /*0950*/  FCHK P0, R2, 15 ;  /* 0x4170000002007902 */ /* 0x000e620000000000 */
[----:B------:R-:W-:-:S04]  /*0960*/  FFMA R0, R2, R7, RZ ;  /* 0x0000000702007223 */ /* 0x000fc800000000ff */
[----:B------:R-:W-:-:S04]  /*0970*/  FFMA R8, R0, -15, R2 ;  /* 0xc170000000087823 */ /* 0x000fc80000000002 */
[----:B------:R-:W-:Y:S01]  /*0980*/  FFMA R0, R7, R8, R0 ;  /* 0x0000000807007223 */ /* 0x000fe20000000000 */
[----:B-12---:R-:W-:Y:S06]  /*0990*/  @!P0 BRA `(.L_x_15) ;  /* 0x0000000000108947 */ /* 0x006fec0003800000 */
[----:B------:R-:W-:Y:S01]  /*09a0*/  MOV R0, R2 ;  /* 0x0000000200007202 */ /* 0x000fe20000000f00 */
[----:B------:R-:W-:Y:S01]  /*09b0*/  IMAD.MOV.U32 R3, RZ, RZ, 0x41700000 ;  /* 0x41700000ff037424 */ /* 0x000fe200078e00ff */
[----:B------:R-:W-:-:S07]  /*09c0*/  MOV R8, 0x9e0 ;  /* 0x000009e000087802 */ /* 0x000fce0000000f00 */
[----:B0--3--:R-:W-:Y:S05]  /*09d0*/  CALL.REL.NOINC `($__internal_1_$__cuda_sm3x_div_rn_noftz_f32_slowpath) ;  /* 0x0000000000887944 */ /* 0x009fea0003c00000 */
.L_x_15:
[----:B------:R-:W-:Y:S05]  /*09e0*/  BSYNC.RECONVERGENT B0 ;  /* 0x0000000000007941 */ /* 0x000fea0003800200 */
.L_x_14:
[----:B------:R-:W1:Y:S01]  /*09f0*/  LDCU.64 UR6, c[0x0][0x390] ;  /* 0x00007200ff0677ac */ /* 0x000e620008000a00 */
[----:B------:R-:W-:-:S04]  /*0a00*/  FFMA R0, R0, 255, RZ ;  /* 0x437f000000007823 */ /* 0x000fc800000000ff */
[----:B------:R-:W2:Y:S01]  /*0a10*/  F2I.TRUNC.NTZ R7, R0 ;  /* 0x0000000000077305 */ /* 0x000ea2000020f100 */
[----:B-1----:R-:W-:-:S04]  /*0a20*/  IADD3 R2, P0, PT, R4, UR6, RZ ;  /* 0x0000000604027c10 */ /* 0x002fc8000ff1e0ff */
[----:B------:R-:W-:-:S05]  /*0a30*/  LEA.HI.X.SX32 R3, R4, UR7, 0x1, P0 ;  /* 0x0000000704037c11 */ /* 0x000fca00080f0eff */
[----:B---3--:R-:W-:Y:S04]  /*0a40*/  STG.E.U8 desc[UR4][R2.64], R6 ;  /* 0x0000000602007986 */ /* 0x008fe8000c101104 */
[----:B------:R-:W-:Y:S04]  /*0a50*/  STG.E.U8 desc[UR4][R2.64+0x1], R5 ;  /* 0x0000010502007986 */ /* 0x000fe8000c101104 */
[----:B--2---:R-:W-:Y:S01]  /*0a60*/  STG.E.U8 desc[UR4][R2.64+0x2], R7 ;  /* 0x0000020702007986 */ /* 0x004fe2000c101104 */
[----:B------:R-:W-:Y:S05]  /*0a70*/  EXIT ;  /* 0x000000000000794d */ /* 0x000fea0003800000 */
        .weak           $__internal_0_$__cuda_sm20_sqrt_rn_f32_slowpath
        .type           $__internal_0_$__cuda_sm20_sqrt_rn_f32_slowpath,@function
        .size           $__internal_0_$__cuda_sm20_sqrt_rn_f32_slowpath,($__internal_1_$__cuda_sm3x_div_rn_noftz_f32_slowpath - $__internal_0_$__cuda_sm20_sqrt_rn_f32_slowpath)
$__internal_0_$__cuda_sm20_sqrt_rn_f32_slowpath:
[----:B------:R-:W-:-:S13]  /*0a80*/  LOP3.LUT P0, RZ, R8, 0x7fffffff, RZ, 0xc0, !PT ;  /* 0x7fffffff08ff7812 */ /* 0x000fda000780c0ff */
[----:B------:R-:W-:Y:S01]  /*0a90*/  @!P0 MOV R2, R8 ;  /* 0x0000000800028202 */ /* 0x000fe20000000f00 */
[----:B------:R-:W-:Y:S06]  /*0aa0*/  @!P0 BRA `(.L_x_16) ;  /* 0x0000000000448947 */ /* 0x000fec0003800000 */
[----:B------:R-:W-:Y:S01]  /*0ab0*/  FSETP.GEU.FTZ.AND P0, PT, R8, RZ, PT ;  /* 0x000000ff0800720b */ /* 0x000fe20003f1e000 */
[----:B------:R-:W-:-:S12]  /*0ac0*/  IMAD.MOV.U32 R0, RZ, RZ, R8 ;  /* 0x000000ffff007224 */ /* 0x000fd800078e0008 */
[----:B------:R-:W-:Y:S01]  /*0ad0*/  @!P0 MOV R2, 0x7fffffff ;  /* 0x7fffffff00028802 */ /* 0x000fe20000000f00 */
[----:B------:R-:W-:Y:S06]  /*0ae0*/  @!P0 BRA `(.L_x_16) ;  /* 0x0000000000348947 */ /* 0x000fec0003800000 */
[----:B------:R-:W-:-:S13]  /*0af0*/  FSETP.GTU.FTZ.AND P0, PT, |R0|, +INF , PT ;  /* 0x7f8000000000780b */ /* 0x000fda0003f1c200 */
[----:B------:R-:W-:Y:S01]  /*0b00*/  @P0 FADD.FTZ R2, R0, 1 ;  /* 0x3f80000000020421 */ /* 0x000fe20000010000 */
[----:B------:R-:W-:Y:S06]  /*0b10*/  @P0 BRA `(.L_x_16) ;  /* 0x0000000000280947 */ /* 0x000fec0003800000 */
[----:B------:R-:W-:-:S13]  /*0b20*/  FSETP.NEU.FTZ.AND P0, PT, |R0|, +INF , PT ;  /* 0x7f8000000000780b */ /* 0x000fda0003f1d200 */
[----:B------:R-:W-:-:S04]  /*0b30*/  @P0 FFMA R3, R0, 1.84467440737095516160e+19, RZ ;  /* 0x5f80000000030823 */ /* 0x000fc800000000ff */
[----:B------:R-:W0:Y:S02]  /*0b40*/  @P0 MUFU.RSQ R2, R3 ;  /* 0x0000000300020308 */ /* 0x000e240000001400 */
[----:B0-----:R-:W-:Y:S01]  /*0b50*/  @P0 FMUL.FTZ R8, R3, R2 ;  /* 0x0000000203080220 */ /* 0x001fe20000410000 */
[----:B------:R-:W-:Y:S01]  /*0b60*/  @P0 FMUL.FTZ R9, R2, 0.5 ;  /* 0x3f00000002090820 */ /* 0x000fe20000410000 */
[----:B------:R-:W-:Y:S02]  /*0b70*/  @!P0 IMAD.MOV.U32 R2, RZ, RZ, R0 ;  /* 0x000000ffff028224 */ /* 0x000fe400078e0000 */
[----:B------:R-:W-:-:S04]  /*0b80*/  @P0 FADD.FTZ R7, -R8, -RZ ;  /* 0x800000ff08070221 */ /* 0x000fc80000010100 */
[----:B------:R-:W-:-:S04]  /*0b90*/  @P0 FFMA R7, R8, R7, R3 ;  /* 0x0000000708070223 */ /* 0x000fc80000000003 */
[----:B------:R-:W-:-:S04]  /*0ba0*/  @P0 FFMA R7, R7, R9, R8 ;  /* 0x0000000907070223 */ /* 0x000fc80000000008 */
[----:B------:R-:W-:-:S07]  /*0bb0*/  @P0 FMUL.FTZ R2, R7, 2.3283064365386962891e-10 ;  /* 0x2f80000007020820 */ /* 0x000fce0000410000 */
.L_x_16:
[----:B------:R-:W-:Y:S01]  /*0bc0*/  HFMA2 R3, -RZ, RZ, 0, 0 ;  /* 0x00000000ff037431 */ /* 0x000fe200000001ff */
[----:B------:R-:W-:Y:S01]  /*0bd0*/  MOV R0, R2 ;  /* 0x0000000200007202 */ /* 0x000fe20000000f00 */
[----:B------:R-:W-:-:S04]  /*0be0*/  IMAD.MOV.U32 R2, RZ, RZ, R10 ;  /* 0x000000ffff027224 */ /* 0x000fc800078e000a */
[----:B------:R-:W-:Y:S05]  /*0bf0*/  RET.REL.NODEC R2 `(_Z14fractal_kerneliiiPhfff) ;  /* 0xfffffff402007950 */ /* 0x000fea0003c3ffff */
        .weak           $__internal_1_$__cuda_sm3x_div_rn_noftz_f32_slowpath
        .type           $__internal_1_$__cuda_sm3x_div_rn_noftz_f32_slowpath,@function
        .size           $__internal_1_$__cuda_sm3x_div_rn_noftz_f32_slowpath,(.L_x_30 - $__internal_1_$__cuda_sm3x_div_rn_noftz_f32_slowpath)
$__internal_1_$__cuda_sm3x_div_rn_noftz_f32_slowpath:
[----:B------:R-:W-:Y:S01]  /*0c00*/  SHF.R.U32.HI R9, RZ, 0x17, R3 ;  /* 0x00000017ff097819 */ /* 0x000fe20000011603 */
[----:B------:R-:W-:Y:S01]  /*0c10*/  BSSY.RECONVERGENT B1, `(.L_x_17) ;  /* 0x0000062000017945 */ /* 0x000fe20003800200 */
[----:B------:R-:W-:Y:S02]  /*0c20*/  SHF.R.U32.HI R7, RZ, 0x17, R0 ;  /* 0x00000017ff077819 */ /* 0x000fe40000011600 */
[----:B------:R-:W-:Y:S02]  /*0c30*/  LOP3.LUT R9, R9, 0xff, RZ, 0xc0, !PT ;  /* 0x000000ff09097812 */ /* 0x000fe400078ec0ff */
[----:B------:R-:W-:-:S03]  /*0c40*/  LOP3.LUT R12, R7, 0xff, RZ, 0xc0, !PT ;  /* 0x000000ff070c7812 */ /* 0x000fc600078ec0ff */
[----:B------:R-:W-:Y:S01]  /*0c50*/  VIADD R11, R9, 0xffffffff ;  /* 0xffffffff090b7836 */ /* 0x000fe20000000000 */
[----:B------:R-:W-:-:S04]  /*0c60*/  IADD3 R10, PT, PT, R12, -0x1, RZ ;  /* 0xffffffff0c0a7810 */ /* 0x000fc80007ffe0ff */
[----:B------:R-:W-:-:S04]  /*0c70*/  ISETP.GT.U32.AND P0, PT, R11, 0xfd, PT ;  /* 0x000000fd0b00780c */ /* 0x000fc80003f04070 */
[----:B------:R-:W-:-:S13]  /*0c80*/  ISETP.GT.U32.OR P0, PT, R10, 0xfd, P0 ;  /* 0x000000fd0a00780c */ /* 0x000fda0000704470 */
[----:B------:R-:W-:Y:S01]  /*0c90*/  @!P0 IMAD.MOV.U32 R7, RZ, RZ, RZ ;  /* 0x000000ffff078224 */ /* 0x000fe200078e00ff */
[----:B------:R-:W-:Y:S06]  /*0ca0*/  @!P0 BRA `(.L_x_18) ;  /* 0x00000000005c8947 */ /* 0x000fec0003800000 */
[----:B------:R-:W-:Y:S02]  /*0cb0*/  FSETP.GTU.FTZ.AND P0, PT, |R0|, +INF , PT ;  /* 0x7f8000000000780b */ /* 0x000fe40003f1c200 */
[----:B------:R-:W-:-:S04]  /*0cc0*/  FSETP.GTU.FTZ.AND P1, PT, |R3|, +INF , PT ;  /* 0x7f8000000300780b */ /* 0x000fc80003f3c200 */
[----:B------:R-:W-:-:S13]  /*0cd0*/  PLOP3.LUT P0, PT, P0, P1, PT, 0xf8, 0x8f ;  /* 0x00000000008f781c */ /* 0x000fda0000703f70 */
[----:B------:R-:W-:Y:S05]  /*0ce0*/  @P0 BRA `(.L_x_19) ;  /* 0x00000004004c0947 */ /* 0x000fea0003800000 */
[----:B------:R-:W-:-:S13]  /*0cf0*/  LOP3.LUT P0, RZ, R3, 0x7fffffff, R0, 0xc8, !PT ;  /* 0x7fffffff03ff7812 */ /* 0x000fda000780c800 */
[----:B------:R-:W-:Y:S05]  /*0d00*/  @!P0 BRA `(.L_x_20) ;  /* 0x00000004003c8947 */ /* 0x000fea0003800000 */
[C---:B------:R-:W-:Y:S02]  /*0d10*/  FSETP.NEU.FTZ.AND P2, PT, |R0|.reuse, +INF , PT ;  /* 0x7f8000000000780b */ /* 0x040fe40003f5d200 */
[----:B------:R-:W-:Y:S02]  /*0d20*/  FSETP.NEU.FTZ.AND P1, PT, |R3|, +INF , PT ;  /* 0x7f8000000300780b */ /* 0x000fe40003f3d200 */
[----:B------:R-:W-:-:S11]  /*0d30*/  FSETP.NEU.FTZ.AND P0, PT, |R0|, +INF , PT ;  /* 0x7f8000000000780b */ /* 0x000fd60003f1d200 */
[----:B------:R-:W-:Y:S05]  /*0d40*/  @!P1 BRA !P2, `(.L_x_20) ;  /* 0x00000004002c9947 */ /* 0x000fea0005000000 */
[----:B------:R-:W-:-:S04]  /*0d50*/  LOP3.LUT P2, RZ, R0, 0x7fffffff, RZ, 0xc0, !PT ;  /* 0x7fffffff00ff7812 */ /* 0x000fc8000784c0ff */
[----:B------:R-:W-:-:S13]  /*0d60*/  PLOP3.LUT P1, PT, P1, P2, PT, 0x2f, 0xf2 ;  /* 0x0000000000f2781c */ /* 0x000fda0000f24577 */
[----:B------:R-:W-:Y:S05]  /*0d70*/  @P1 BRA `(.L_x_21) ;  /* 0x0000000400181947 */ /* 0x000fea0003800000 */
[----:B------:R-:W-:-:S04]  /*0d80*/  LOP3.LUT P1, RZ, R3, 0x7fffffff, RZ, 0xc0, !PT ;  /* 0x7fffffff03ff7812 */ /* 0x000fc8000782c0ff */
[----:B------:R-:W-:-:S13]  /*0d90*/  PLOP3.LUT P0, PT, P0, P1, PT, 0x2f, 0xf2 ;  /* 0x0000000000f2781c */ /* 0x000fda0000702577 */
[----:B------:R-:W-:Y:S05]  /*0da0*/  @P0 BRA `(.L_x_22) ;  /* 0x0000000400000947 */ /* 0x000fea0003800000 */
[----:B------:R-:W-:Y:S02]  /*0db0*/  ISETP.GE.AND P0, PT, R10, RZ, PT ;  /* 0x000000ff0a00720c */ /* 0x000fe40003f06270 */
[----:B------:R-:W-:-:S11]  /*0dc0*/  ISETP.GE.AND P1, PT, R11, RZ, PT ;  /* 0x000000ff0b00720c */ /* 0x000fd60003f26270 */
[----:B------:R-:W-:Y:S01]  /*0dd0*/  @P0 MOV R7, RZ ;  /* 0x000000ff00070202 */ /* 0x000fe20000000f00 */
[----:B------:R-:W-:Y:S02]  /*0de0*/  @!P0 IMAD.MOV.U32 R7, RZ, RZ, -0x40 ;  /* 0xffffffc0ff078424 */ /* 0x000fe400078e00ff */
[----:B------:R-:W-:Y:S01]  /*0df0*/  @!P0 FFMA R0, R0, 1.84467440737095516160e+19, RZ ;  /* 0x5f80000000008823 */ /* 0x000fe200000000ff */
[----:B------:R-:W-:Y:S02]  /*0e00*/  @!P1 FFMA R3, R3, 1.84467440737095516160e+19, RZ ;  /* 0x5f80000003039823 */ /* 0x000fe400000000ff */
[----:B------:R-:W-:-:S07]  /*0e10*/  @!P1 IADD3 R7, PT, PT, R7, 0x40, RZ ;  /* 0x0000004007079810 */ /* 0x000fce0007ffe0ff */
.L_x_18:
[----:B------:R-:W-:Y:S01]  /*0e20*/  LEA R10, R9, 0xc0800000, 0x17 ;  /* 0xc0800000090a7811 */ /* 0x000fe200078eb8ff */
[----:B------:R-:W-:Y:S04]  /*0e30*/  BSSY.RECONVERGENT B2, `(.L_x_23) ;  /* 0x0000036000027945 */ /* 0x000fe80003800200 */
[----:B------:R-:W-:Y:S01]  /*0e40*/  IMAD.IADD R10, R3, 0x1, -R10 ;  /* 0x00000001030a7824 */ /* 0x000fe200078e0a0a */
[----:B------:R-:W-:-:S03]  /*0e50*/  IADD3 R3, PT, PT, R12, -0x7f, RZ ;  /* 0xffffff810c037810 */ /* 0x000fc60007ffe0ff */
[----:B------:R0:W1:Y:S01]  /*0e60*/  MUFU.RCP R11, R10 ;  /* 0x0000000a000b7308 */ /* 0x0000620000001000 */
[----:B------:R-:W-:Y:S01]  /*0e70*/  FADD.FTZ R13, -R10, -RZ ;  /* 0x800000ff0a0d7221 */ /* 0x000fe20000010100 */
[C---:B------:R-:W-:Y:S01]  /*0e80*/  IMAD R0, R3.reuse, -0x800000, R0 ;  /* 0xff80000003007824 */ /* 0x040fe200078e0200 */
[----:B0-----:R-:W-:-:S05]  /*0e90*/  IADD3 R10, PT, PT, R3, 0x7f, -R9 ;  /* 0x0000007f030a7810 */ /* 0x001fca0007ffe809 */
[----:B------:R-:W-:Y:S02]  /*0ea0*/  IMAD.IADD R10, R10, 0x1, R7 ;  /* 0x000000010a0a7824 */ /* 0x000fe400078e0207 */
[----:B-1----:R-:W-:-:S04]  /*0eb0*/  FFMA R12, R11, R13, 1 ;  /* 0x3f8000000b0c7423 */ /* 0x002fc8000000000d */
[----:B------:R-:W-:-:S04]  /*0ec0*/  FFMA R14, R11, R12, R11 ;  /* 0x0000000c0b0e7223 */ /* 0x000fc8000000000b */
[----:B------:R-:W-:-:S04]  /*0ed0*/  FFMA R11, R0, R14, RZ ;  /* 0x0000000e000b7223 */ /* 0x000fc800000000ff */
[----:B------:R-:W-:-:S04]  /*0ee0*/  FFMA R12, R13, R11, R0 ;  /* 0x0000000b0d0c7223 */ /* 0x000fc80000000000 */
[----:B------:R-:W-:-:S04]  /*0ef0*/  FFMA R11, R14, R12, R11 ;  /* 0x0000000c0e0b7223 */ /* 0x000fc8000000000b */
[----:B------:R-:W-:-:S04]  /*0f00*/  FFMA R12, R13, R11, R0 ;  /* 0x0000000b0d0c7223 */ /* 0x000fc80000000000 */
[----:B------:R-:W-:-:S05]  /*0f10*/  FFMA R0, R14, R12, R11 ;  /* 0x0000000c0e007223 */ /* 0x000fca000000000b */
[----:B------:R-:W-:-:S04]  /*0f20*/  SHF.R.U32.HI R3, RZ, 0x17, R0 ;  /* 0x00000017ff037819 */ /* 0x000fc80000011600 */
[----:B------:R-:W-:-:S04]  /*0f30*/  LOP3.LUT R3, R3, 0xff, RZ, 0xc0, !PT ;  /* 0x000000ff03037812 */ /* 0x000fc800078ec0ff */
[----:B------:R-:W-:-:S05]  /*0f40*/  IADD3 R9, PT, PT, R3, R10, RZ ;  /* 0x0000000a03097210 */ /* 0x000fca0007ffe0ff */
[----:B------:R-:W-:-:S05]  /*0f50*/  VIADD R3, R9, 0xffffffff ;  /* 0xffffffff09037836 */ /* 0x000fca0000000000 */
[----:B------:R-:W-:-:S13]  /*0f60*/  ISETP.GE.U32.AND P0, PT, R3, 0xfe, PT ;  /* 0x000000fe0300780c */ /* 0x000fda0003f06070 */
[----:B------:R-:W-:Y:S05]  /*0f70*/  @!P0 BRA `(.L_x_24) ;  /* 0x0000000000808947 */ /* 0x000fea0003800000 */
[----:B------:R-:W-:-:S13]  /*0f80*/  ISETP.GT.AND P0, PT, R9, 0xfe, PT ;  /* 0x000000fe0900780c */ /* 0x000fda0003f04270 */
[----:B------:R-:W-:Y:S05]  /*0f90*/  @P0 BRA `(.L_x_25) ;  /* 0x00000000006c0947 */ /* 0x000fea0003800000 */
[----:B------:R-:W-:-:S13]  /*0fa0*/  ISETP.GE.AND P0, PT, R9, 0x1, PT ;  /* 0x000000010900780c */ /* 0x000fda0003f06270 */
[----:B------:R-:W-:Y:S05]  /*0fb0*/  @P0 BRA `(.L_x_26) ;  /* 0x0000000000740947 */ /* 0x000fea0003800000 */
[----:B------:R-:W-:Y:S02]  /*0fc0*/  ISETP.GE.AND P0, PT, R9, -0x18, PT ;  /* 0xffffffe80900780c */ /* 0x000fe40003f06270 */
[----:B------:R-:W-:-:S11]  /*0fd0*/  LOP3.LUT R0, R0, 0x80000000, RZ, 0xc0, !PT ;  /* 0x8000000000007812 */ /* 0x000fd600078ec0ff */
[----:B------:R-:W-:Y:S05]  /*0fe0*/  @!P0 BRA `(.L_x_26) ;  /* 0x0000000000688947 */ /* 0x000fea0003800000 */
[CCC-:B------:R-:W-:Y:S01]  /*0ff0*/  FFMA.RZ R3, R14.reuse, R12.reuse, R11.reuse ;  /* 0x0000000c0e037223 */ /* 0x1c0fe2000000c00b */
[CCC-:B------:R-:W-:Y:S01]  /*1000*/  FFMA.RM R10, R14.reuse, R12.reuse, R11.reuse ;  /* 0x0000000c0e0a7223 */ /* 0x1c0fe2000000400b */
[C---:B------:R-:W-:Y:S02]  /*1010*/  ISETP.NE.AND P2, PT, R9.reuse, RZ, PT ;  /* 0x000000ff0900720c */ /* 0x040fe40003f45270 */
[----:B------:R-:W-:Y:S02]  /*1020*/  ISETP.NE.AND P1, PT, R9, RZ, PT ;  /* 0x000000ff0900720c */ /* 0x000fe40003f25270 */
[----:B------:R-:W-:Y:S01]  /*1030*/  LOP3.LUT R7, R3, 0x7fffff, RZ, 0xc0, !PT ;  /* 0x007fffff03077812 */ /* 0x000fe200078ec0ff */
[----:B------:R-:W-:Y:S01]  /*1040*/  FFMA.RP R3, R14, R12, R11 ;  /* 0x0000000c0e037223 */ /* 0x000fe2000000800b */
[----:B------:R-:W-:Y:S01]  /*1050*/  IADD3 R12, PT, PT, R9, 0x20, RZ ;  /* 0x00000020090c7810 */ /* 0x000fe20007ffe0ff */
[----:B------:R-:W-:Y:S01]  /*1060*/  IMAD.MOV R9, RZ, RZ, -R9 ;  /* 0x000000ffff097224 */ /* 0x000fe200078e0a09 */
[----:B------:R-:W-:-:S02]  /*1070*/  LOP3.LUT R7, R7, 0x800000, RZ, 0xfc, !PT ;  /* 0x0080000007077812 */ /* 0x000fc400078efcff */
[----:B------:R-:W-:Y:S02]  /*1080*/  FSETP.NEU.FTZ.AND P0, PT, R3, R10, PT ;  /* 0x0000000a0300720b */ /* 0x000fe40003f1d000 */
[----:B------:R-:W-:Y:S02]  /*1090*/  SHF.L.U32 R12, R7, R12, RZ ;  /* 0x0000000c070c7219 */ /* 0x000fe400000006ff */
[----:B------:R-:W-:Y:S02]  /*10a0*/  SEL R10, R9, RZ, P2 ;  /* 0x000000ff090a7207 */ /* 0x000fe40001000000 */
[----:B------:R-:W-:Y:S02]  /*10b0*/  ISETP.NE.AND P1, PT, R12, RZ, P1 ;  /* 0x000000ff0c00720c */ /* 0x000fe40000f25270 */
[----:B------:R-:W-:Y:S02]  /*10c0*/  SHF.R.U32.HI R10, RZ, R10, R7 ;  /* 0x0000000aff0a7219 */ /* 0x000fe40000011607 */
[----:B------:R-:W-:-:S02]  /*10d0*/  PLOP3.LUT P0, PT, P0, P1, PT, 0xf8, 0x8f ;  /* 0x00000000008f781c */ /* 0x000fc40000703f70 */
[----:B------:R-:W-:Y:S02]  /*10e0*/  SHF.R.U32.HI R12, RZ, 0x1, R10 ;  /* 0x00000001ff0c7819 */ /* 0x000fe4000001160a */
[----:B------:R-:W-:-:S04]  /*10f0*/  SEL R3, RZ, 0x1, !P0 ;  /* 0x00000001ff037807 */ /* 0x000fc80004000000 */
[----:B------:R-:W-:-:S04]  /*1100*/  LOP3.LUT R3, R3, 0x1, R12, 0xf8, !PT ;  /* 0x0000000103037812 */ /* 0x000fc800078ef80c */
[----:B------:R-:W-:-:S04]  /*1110*/  LOP3.LUT R3, R3, R10, RZ, 0xc0, !PT ;  /* 0x0000000a03037212 */ /* 0x000fc800078ec0ff */
[----:B------:R-:W-:-:S04]  /*1120*/  IADD3 R3, PT, PT, R12, R3, RZ ;  /* 0x000000030c037210 */ /* 0x000fc80007ffe0ff */
[----:B------:R-:W-:Y:S01]  /*1130*/  LOP3.LUT R0, R3, R0, RZ, 0xfc, !PT ;  /* 0x0000000003007212 */ /* 0x000fe200078efcff */
[----:B------:R-:W-:Y:S06]  /*1140*/  BRA `(.L_x_26) ;  /* 0x0000000000107947 */ /* 0x000fec0003800000 */
.L_x_25:
[----:B------:R-:W-:-:S04]  /*1150*/  LOP3.LUT R0, R0, 0x80000000, RZ, 0xc0, !PT ;  /* 0x8000000000007812 */ /* 0x000fc800078ec0ff */
[----:B------:R-:W-:Y:S01]  /*1160*/  LOP3.LUT R0, R0, 0x7f800000, RZ, 0xfc, !PT ;  /* 0x7f80000000007812 */ /* 0x000fe200078efcff */
[----:B------:R-:W-:Y:S06]  /*1170*/  BRA `(.L_x_26) ;  /* 0x0000000000047947 */ /* 0x000fec0003800000 */
.L_x_24:
[----:B------:R-:W-:-:S07]  /*1180*/  IMAD R0, R10, 0x800000, R0 ;  /* 0x008000000a007824 */ /* 0x000fce00078e0200 */
.L_x_26:
[----:B------:R-:W-:Y:S05]  /*1190*/  BSYNC.RECONVERGENT B2 ;  /* 0x0000000000027941 */ /* 0x000fea0003800200 */
.L_x_23:
[----:B------:R-:W-:Y:S05]  /*11a0*/  BRA `(.L_x_27) ;  /* 0x0000000000207947 */ /* 0x000fea0003800000 */
.L_x_22:
[----:B------:R-:W-:-:S04]  /*11b0*/  LOP3.LUT R0, R3, 0x80000000, R0, 0x48, !PT ;  /* 0x8000000003007812 */ /* 0x000fc800078e4800 */
[----:B------:R-:W-:Y:S01]  /*11c0*/  LOP3.LUT R0, R0, 0x7f800000, RZ, 0xfc, !PT ;  /* 0x7f80000000007812 */ /* 0x000fe200078efcff */
[----:B------:R-:W-:Y:S06]  /*11d0*/  BRA `(.L_x_27) ;  /* 0x0000000000147947 */ /* 0x000fec0003800000 */
.L_x_21:
[----:B------:R-:W-:Y:S01]  /*11e0*/  LOP3.LUT R0, R3, 0x80000000, R0, 0x48, !PT ;  /* 0x8000000003007812 */ /* 0x000fe200078e4800 */
[----:B------:R-:W-:Y:S06]  /*11f0*/  BRA `(.L_x_27) ;  /* 0x00000000000c7947 */ /* 0x000fec0003800000 */
.L_x_20:
[----:B------:R-:W0:Y:S01]  /*1200*/  MUFU.RSQ R0, -QNAN ;  /* 0xffc0000000007908 */ /* 0x000e220000001400 */
[----:B------:R-:W-:Y:S05]  /*1210*/  BRA `(.L_x_27) ;  /* 0x0000000000047947 */ /* 0x000fea0003800000 */
.L_x_19:
[----:B------:R-:W-:-:S07]  /*1220*/  FADD.FTZ R0, R0, R3 ;  /* 0x0000000300007221 */ /* 0x000fce0000010000 */
.L_x_27:
[----:B------:R-:W-:Y:S05]  /*1230*/  BSYNC.RECONVERGENT B1 ;  /* 0x0000000000017941 */ /* 0x000fea0003800200 */
.L_x_17:
[----:B------:R-:W-:-:S04]  /*1240*/  HFMA2 R9, -RZ, RZ, 0, 0 ;  /* 0x00000000ff097431 */ /* 0x000fc800000001ff */
[----:B0-----:R-:W-:Y:S05]  /*1250*/  RET.REL.NODEC R8 `(_Z14fractal_kerneliiiPhfff) ;  /* 0xffffffec08687950 */ /* 0x001fea0003c3ffff */
.L_x_28:
[----:B------:R-:W-:-:S00]  /*1260*/  BRA `(.L_x_28) ;  /* 0xfffffffc00fc7947 */ /* 0x000fc0000383ffff */
[----:B------:R-:W-:-:S00]  /*1270*/  NOP ;  /* 0x0000000000007918 */ /* 0x000fc00000000000 */
        /* <DEDUP_REMOVED lines=8> */
.L_x_30:


//--------------------- .nv.shared.reserved.0     --------------------------
	.section	.nv.shared.reserved.0,"aw",@nobits
	.weak		__nv_reservedSMEM_offset_0_alias
	.size		__nv_reservedSMEM_offset_0_alias, 0, 64
	.other		__nv_reservedSMEM_offset_0_alias,@"STO_CUDA_RESERVED_SHARED STV_DEFAULT"
__nv_reservedSMEM_offset_0_alias:
	.zero		0
	.zero		64


//--------------------- .nv.constant0._Z14fractal_kerneliiiPhfff --------------------------
	.section	.nv.constant0._Z14fractal_kerneliiiPhfff,"a",@progbits
	.sectionflags	@""
	.align	4
.nv.constant0._Z14fractal_kerneliiiPhfff:
	.zero		932


//--------------------- SYMBOLS --------------------------

	.type		.nv.reservedSmem.offset0,@object
	.size		.nv.reservedSmem.offset0,0x4
